	.headerflags	@"EF_CUDA_TEXMODE_UNIFIED EF_CUDA_64BIT_ADDRESS EF_CUDA_ACCELERATORS EF_CUDA_SM90 EF_CUDA_VIRTUAL_SM(EF_CUDA_SM90)"
	.elftype	@"ET_EXEC"


//--------------------- .nv.info                  --------------------------
	.section	.nv.info,"",@"SHT_CUDA_INFO"
	.align	4


	//----- nvinfo : EIATTR_REGCOUNT
	.align		4
        /*0000*/ 	.byte	0x04, 0x2f
        /*0002*/ 	.short	(.L_3 - .L_2)
	.align		4
.L_2:
        /*0004*/ 	.word	index@(triton_poi_fused__native_batch_norm_legit_no_training_relu_44)
        /*0008*/ 	.word	0x00000017


	//----- nvinfo : EIATTR_MIN_STACK_SIZE
	.align		4
.L_3:
        /*000c*/ 	.byte	0x04, 0x12
        /*000e*/ 	.short	(.L_5 - .L_4)
	.align		4
.L_4:
        /*0010*/ 	.word	index@(triton_poi_fused__native_batch_norm_legit_no_training_relu_44)
        /*0014*/ 	.word	0x00000000


	//----- nvinfo : EIATTR_FRAME_SIZE
	.align		4
.L_5:
        /*0018*/ 	.byte	0x04, 0x11
        /*001a*/ 	.short	(.L_7 - .L_6)
	.align		4
.L_6:
        /*001c*/ 	.word	index@(triton_poi_fused__native_batch_norm_legit_no_training_relu_44)
        /*0020*/ 	.word	0x00000000


	//----- nvinfo : EIATTR_MIN_STACK_SIZE
	.align		4
.L_7:
        /*0024*/ 	.byte	0x04, 0x12
        /*0026*/ 	.short	(.L_9 - .L_8)
	.align		4
.L_8:
        /*0028*/ 	.word	index@(triton_poi_fused__native_batch_norm_legit_no_training_relu_44)
        /*002c*/ 	.word	0x00000000
.L_9:


//--------------------- .nv.info.triton_poi_fused__native_batch_norm_legit_no_training_relu_44 --------------------------
	.section	.nv.info.triton_poi_fused__native_batch_norm_legit_no_training_relu_44,"",@"SHT_CUDA_INFO"
	.sectionflags	@""
	.align	4


	//----- nvinfo : EIATTR_CUDA_API_VERSION
	.align		4
        /*0000*/ 	.byte	0x04, 0x37
        /*0002*/ 	.short	(.L_11 - .L_10)
.L_10:
        /*0004*/ 	.word	0x0000007c


	//----- nvinfo : EIATTR_KPARAM_INFO
	.align		4
.L_11:
        /*0008*/ 	.byte	0x04, 0x17
        /*000a*/ 	.short	(.L_13 - .L_12)
.L_12:
        /*000c*/ 	.word	0x00000000
        /*0010*/ 	.short	0x0007
        /*0012*/ 	.short	0x0038
        /*0014*/ 	.byte	0x00, 0xf0, 0x11, 0x00


	//----- nvinfo : EIATTR_KPARAM_INFO
	.align		4
.L_13:
        /*0018*/ 	.byte	0x04, 0x17
        /*001a*/ 	.short	(.L_15 - .L_14)
.L_14:
        /*001c*/ 	.word	0x00000000
        /*0020*/ 	.short	0x0006
        /*0022*/ 	.short	0x0030
        /*0024*/ 	.byte	0x00, 0xf4, 0x21, 0x00


	//----- nvinfo : EIATTR_KPARAM_INFO
	.align		4
.L_15:
        /*0028*/ 	.byte	0x04, 0x17
        /*002a*/ 	.short	(.L_17 - .L_16)
.L_16:
        /*002c*/ 	.word	0x00000000
        /*0030*/ 	.short	0x0005
        /*0032*/ 	.short	0x0028
        /*0034*/ 	.byte	0x00, 0xf4, 0x21, 0x00


	//----- nvinfo : EIATTR_KPARAM_INFO
	.align		4
.L_17:
        /*0038*/ 	.byte	0x04, 0x17
        /*003a*/ 	.short	(.L_19 - .L_18)
.L_18:
        /*003c*/ 	.word	0x00000000
        /*0040*/ 	.short	0x0004
        /*0042*/ 	.short	0x0020
        /*0044*/ 	.byte	0x00, 0xf4, 0x21, 0x00


	//----- nvinfo : EIATTR_KPARAM_INFO
	.align		4
.L_19:
        /*0048*/ 	.byte	0x04, 0x17
        /*004a*/ 	.short	(.L_21 - .L_20)
.L_20:
        /*004c*/ 	.word	0x00000000
        /*0050*/ 	.short	0x0003
        /*0052*/ 	.short	0x0018
        /*0054*/ 	.byte	0x00, 0xf4, 0x21, 0x00


	//----- nvinfo : EIATTR_KPARAM_INFO
	.align		4
.L_21:
        /*0058*/ 	.byte	0x04, 0x17
        /*005a*/ 	.short	(.L_23 - .L_22)
.L_22:
        /*005c*/ 	.word	0x00000000
        /*0060*/ 	.short	0x0002
        /*0062*/ 	.short	0x0010
        /*0064*/ 	.byte	0x00, 0xf4, 0x21, 0x00


	//----- nvinfo : EIATTR_KPARAM_INFO
	.align		4
.L_23:
        /*0068*/ 	.byte	0x04, 0x17
        /*006a*/ 	.short	(.L_25 - .L_24)
.L_24:
        /*006c*/ 	.word	0x00000000
        /*0070*/ 	.short	0x0001
        /*0072*/ 	.short	0x0008
        /*0074*/ 	.byte	0x00, 0xf4, 0x21, 0x00


	//----- nvinfo : EIATTR_KPARAM_INFO
	.align		4
.L_25:
        /*0078*/ 	.byte	0x04, 0x17
        /*007a*/ 	.short	(.L_27 - .L_26)
.L_26:
        /*007c*/ 	.word	0x00000000
        /*0080*/ 	.short	0x0000
        /*0082*/ 	.short	0x0000
        /*0084*/ 	.byte	0x00, 0xf4, 0x21, 0x00


	//----- nvinfo : EIATTR_SPARSE_MMA_MASK
	.align		4
.L_27:
        /*0088*/ 	.byte	0x03, 0x50
        /*008a*/ 	.short	0x0000


	//----- nvinfo : EIATTR_MAXREG_COUNT
	.align		4
        /*008c*/ 	.byte	0x03, 0x1b
        /*008e*/ 	.short	0x00ff


	//----- nvinfo : EIATTR_EXIT_INSTR_OFFSETS
	.align		4
        /*0090*/ 	.byte	0x04, 0x1c
        /*0092*/ 	.short	(.L_29 - .L_28)


	//   ....[0]....
.L_28:
        /*0094*/ 	.word	0x00000440


	//   ....[1]....
        /*0098*/ 	.word	0x00000460


	//----- nvinfo : EIATTR_REQNTID
	.align		4
.L_29:
        /*009c*/ 	.byte	0x04, 0x10
        /*009e*/ 	.short	(.L_31 - .L_30)
.L_30:
        /*00a0*/ 	.word	0x00000080
        /*00a4*/ 	.word	0x00000001
        /*00a8*/ 	.word	0x00000001


	//----- nvinfo : EIATTR_CBANK_PARAM_SIZE
	.align		4
.L_31:
        /*00ac*/ 	.byte	0x03, 0x19
        /*00ae*/ 	.short	0x003c


	//----- nvinfo : EIATTR_PARAM_CBANK
	.align		4
        /*00b0*/ 	.byte	0x04, 0x0a
        /*00b2*/ 	.short	(.L_33 - .L_32)
	.align		4
.L_32:
        /*00b4*/ 	.word	index@(.nv.constant0.triton_poi_fused__native_batch_norm_legit_no_training_relu_44)
        /*00b8*/ 	.short	0x0210
        /*00ba*/ 	.short	0x003c


	//----- nvinfo : EIATTR_SW_WAR
	.align		4
.L_33:
        /*00bc*/ 	.byte	0x04, 0x36
        /*00be*/ 	.short	(.L_35 - .L_34)
.L_34:
        /*00c0*/ 	.word	0x00000008
.L_35:


//--------------------- .nv.callgraph             --------------------------
	.section	.nv.callgraph,"",@"SHT_CUDA_CALLGRAPH"
	.align	4
	.sectionentsize	8
	.align		4
        /*0000*/ 	.word	0x00000000
	.align		4
        /*0004*/ 	.word	0xffffffff
	.align		4
        /*0008*/ 	.word	0x00000000
	.align		4
        /*000c*/ 	.word	0xfffffffe
	.align		4
        /*0010*/ 	.word	0x00000000
	.align		4
        /*0014*/ 	.word	0xfffffffd
	.align		4
        /*0018*/ 	.word	0x00000000
	.align		4
        /*001c*/ 	.word	0xfffffffc


//--------------------- .nv.constant4             --------------------------
	.section	.nv.constant4,"a",@progbits
	.align	8
	.align		8
.nv.constant4:
        /*0000*/ 	.dword	_$_str
	.align		8
        /*0008*/ 	.dword	_$_str_$_2


//--------------------- .text.triton_poi_fused__native_batch_norm_legit_no_training_relu_44 --------------------------
	.section	.text.triton_poi_fused__native_batch_norm_legit_no_training_relu_44,"ax",@progbits
	.align	128
        .global         triton_poi_fused__native_batch_norm_legit_no_training_relu_44
        .type           triton_poi_fused__native_batch_norm_legit_no_training_relu_44,@function
        .size           triton_poi_fused__native_batch_norm_legit_no_training_relu_44,(.L_x_1 - triton_poi_fused__native_batch_norm_legit_no_training_relu_44)
        .other          triton_poi_fused__native_batch_norm_legit_no_training_relu_44,@"STO_CUDA_ENTRY STV_DEFAULT"
triton_poi_fused__native_batch_norm_legit_no_training_relu_44:
.text.triton_poi_fused__native_batch_norm_legit_no_training_relu_44:
[----:B------:R-:W0:Y:S01]  /*0000*/  LDC R1, c[0x0][0x28] ;  /* 0x00000a00ff017b82 */ /* 0x000e220000000800 */
[----:B------:R-:W1:Y:S07]  /*0010*/  S2R R0, SR_TID.X ;  /* 0x0000000000007919 */ /* 0x000e6e0000002100 */
[----:B------:R-:W2:Y:S01]  /*0020*/  LDC.64 R8, c[0x0][0x220] ;  /* 0x00008800ff087b82 */ /* 0x000ea20000000a00 */
[----:B------:R-:W-:Y:S01]  /*0030*/  ULDC.64 UR4, c[0x0][0x208] ;  /* 0x0000820000047ab9 */ /* 0x000fe20000000a00 */
[----:B------:R-:W3:Y:S06]  /*0040*/  S2R R3, SR_CTAID.X ;  /* 0x0000000000037919 */ /* 0x000eec0000002500 */
[----:B------:R-:W4:Y:S08]  /*0050*/  LDC.64 R12, c[0x0][0x210] ;  /* 0x00008400ff0c7b82 */ /* 0x000f300000000a00 */
[----:B------:R-:W5:Y:S08]  /*0060*/  LDC.64 R14, c[0x0][0x218] ;  /* 0x00008600ff0e7b82 */ /* 0x000f700000000a00 */
[----:B------:R-:W5:Y:S01]  /*0070*/  LDC.64 R16, c[0x0][0x228] ;  /* 0x00008a00ff107b82 */ /* 0x000f620000000a00 */
[----:B-1----:R-:W-:-:S07]  /*0080*/  SHF.L.U32 R0, R0, 0x1, RZ ;  /* 0x0000000100007819 */ /* 0x002fce00000006ff */
[----:B------:R-:W1:Y:S01]  /*0090*/  LDC.64 R18, c[0x0][0x230] ;  /* 0x00008c00ff127b82 */ /* 0x000e620000000a00 */
[----:B------:R-:W-:-:S04]  /*00a0*/  LOP3.LUT R0, R0, 0xfe, RZ, 0xc0, !PT ;  /* 0x000000fe00007812 */ /* 0x000fc800078ec0ff */
[----:B---3--:R-:W-:-:S04]  /*00b0*/  LEA R0, R3, R0, 0x8 ;  /* 0x0000000003007211 */ /* 0x008fc800078e40ff */
[C---:B------:R-:W-:Y:S01]  /*00c0*/  ISETP.GE.AND P0, PT, R0.reuse, 0x1600, PT ;  /* 0x000016000000780c */ /* 0x040fe20003f06270 */
[----:B------:R-:W-:-:S05]  /*00d0*/  IMAD.HI R2, R0, 0x2e8ba2e9, RZ ;  /* 0x2e8ba2e900027827 */ /* 0x000fca00078e02ff */
[----:B------:R-:W-:-:S04]  /*00e0*/  SHF.R.U32.HI R3, RZ, 0x1f, R2 ;  /* 0x0000001fff037819 */ /* 0x000fc80000011602 */
[----:B------:R-:W-:-:S05]  /*00f0*/  LEA.HI.SX32 R3, R2, R3, 0x1c ;  /* 0x0000000302037211 */ /* 0x000fca00078fe2ff */
[----:B------:R-:W-:Y:S01]  /*0100*/  IMAD R11, R3, -0x58, R0 ;  /* 0xffffffa8030b7824 */ /* 0x000fe200078e0200 */
[----:B------:R-:W-:-:S03]  /*0110*/  CS2R R2, SRZ ;  /* 0x0000000000027805 */ /* 0x000fc6000001ff00 */
[----:B--2---:R-:W-:-:S05]  /*0120*/  IMAD.WIDE R8, R11, 0x4, R8 ;  /* 0x000000040b087825 */ /* 0x004fca00078e0208 */
[----:B------:R2:W3:Y:S01]  /*0130*/  @!P0 LDG.E.EL.64 R2, desc[UR4][R8.64] ;  /* 0x0000000408028981 */ /* 0x0004e2000c2e1b00 */
[----:B------:R-:W-:Y:S02]  /*0140*/  CS2R R4, SRZ ;  /* 0x0000000000047805 */ /* 0x000fe4000001ff00 */
[----:B------:R-:W-:Y:S01]  /*0150*/  CS2R R6, SRZ ;  /* 0x0000000000067805 */ /* 0x000fe2000001ff00 */
[----:B----4-:R-:W-:-:S04]  /*0160*/  IMAD.WIDE R12, R0, 0x4, R12 ;  /* 0x00000004000c7825 */ /* 0x010fc800078e020c */
[C---:B-----5:R-:W-:Y:S01]  /*0170*/  IMAD.WIDE R14, R11.reuse, 0x4, R14 ;  /* 0x000000040b0e7825 */ /* 0x060fe200078e020e */
[----:B------:R-:W4:Y:S04]  /*0180*/  @!P0 LDG.E.64 R4, desc[UR4][R12.64] ;  /* 0x000000040c048981 */ /* 0x000f28000c1e1b00 */
[----:B------:R-:W4:Y:S01]  /*0190*/  @!P0 LDG.E.EL.64 R6, desc[UR4][R14.64] ;  /* 0x000000040e068981 */ /* 0x000f22000c2e1b00 */
[----:B0-----:R-:W-:Y:S01]  /*01a0*/  IMAD.WIDE R16, R11, 0x4, R16 ;  /* 0x000000040b107825 */ /* 0x001fe200078e0210 */
[----:B--2---:R-:W-:-:S03]  /*01b0*/  CS2R R8, SRZ ;  /* 0x0000000000087805 */ /* 0x004fc6000001ff00 */
[----:B-1----:R-:W-:Y:S01]  /*01c0*/  IMAD.WIDE R18, R11, 0x4, R18 ;  /* 0x000000040b127825 */ /* 0x002fe200078e0212 */
[----:B------:R-:W-:-:S04]  /*01d0*/  CS2R R10, SRZ ;  /* 0x00000000000a7805 */ /* 0x000fc8000001ff00 */
[----:B------:R-:W2:Y:S04]  /*01e0*/  @!P0 LDG.E.EL.64 R8, desc[UR4][R18.64] ;  /* 0x0000000412088981 */ /* 0x000ea8000c2e1b00 */
[----:B------:R0:W2:Y:S02]  /*01f0*/  @!P0 LDG.E.EL.64 R10, desc[UR4][R16.64] ;  /* 0x00000004100a8981 */ /* 0x0000a4000c2e1b00 */
[----:B0-----:R-:W-:Y:S01]  /*0200*/  HFMA2.MMA R17, -RZ, RZ, 1.625, 0 ;  /* 0x3e800000ff117435 */ /* 0x001fe200000001ff */
[----:B---3--:R-:W-:Y:S01]  /*0210*/  FADD R2, R2, 0.0010000000474974513054 ;  /* 0x3a83126f02027421 */ /* 0x008fe20000000000 */
[----:B------:R-:W-:-:S03]  /*0220*/  FADD R12, R3, 0.0010000000474974513054 ;  /* 0x3a83126f030c7421 */ /* 0x000fc60000000000 */
[----:B------:R0:W1:Y:S08]  /*0230*/  MUFU.SQRT R20, R2 ;  /* 0x0000000200147308 */ /* 0x0000700000002000 */
[----:B------:R3:W5:Y:S01]  /*0240*/  MUFU.SQRT R14, R12 ;  /* 0x0000000c000e7308 */ /* 0x0007620000002000 */
[----:B0-----:R-:W0:Y:S01]  /*0250*/  LDC.64 R2, c[0x0][0x238] ;  /* 0x00008e00ff027b82 */ /* 0x001e220000000a00 */
[----:B-1----:R-:W-:-:S02]  /*0260*/  FSETP.GT.AND P1, PT, R20, 8.50705917302346158658e+37, PT ;  /* 0x7e8000001400780b */ /* 0x002fc40003f24000 */
[----:B------:R-:W-:-:S05]  /*0270*/  FSETP.GEU.AND P3, PT, R20, 1.175494350822287508e-38, PT ;  /* 0x008000001400780b */ /* 0x000fca0003f6e000 */
[----:B---3--:R-:W1:Y:S01]  /*0280*/  LDC.64 R12, c[0x0][0x240] ;  /* 0x00009000ff0c7b82 */ /* 0x008e620000000a00 */
[C---:B-----5:R-:W-:Y:S02]  /*0290*/  FSETP.GT.AND P2, PT, R14.reuse, 8.50705917302346158658e+37, PT ;  /* 0x7e8000000e00780b */ /* 0x060fe40003f44000 */
[----:B------:R-:W-:-:S03]  /*02a0*/  FSETP.GEU.AND P4, PT, R14, 1.175494350822287508e-38, PT ;  /* 0x008000000e00780b */ /* 0x000fc60003f8e000 */
[----:B------:R-:W-:-:S04]  /*02b0*/  @P1 FMUL R20, R20, 0.25 ;  /* 0x3e80000014141820 */ /* 0x000fc80000400000 */
[----:B------:R-:W-:-:S04]  /*02c0*/  @!P3 FMUL R20, R20, 16777216 ;  /* 0x4b8000001414b820 */ /* 0x000fc80000400000 */
[----:B------:R-:W-:-:S04]  /*02d0*/  @P2 FMUL R14, R14, 0.25 ;  /* 0x3e8000000e0e2820 */ /* 0x000fc80000400000 */
[----:B------:R-:W-:Y:S01]  /*02e0*/  @!P4 FMUL R14, R14, 16777216 ;  /* 0x4b8000000e0ec820 */ /* 0x000fe20000400000 */
[----:B------:R-:W3:Y:S01]  /*02f0*/  MUFU.RCP R20, R20 ;  /* 0x0000001400147308 */ /* 0x000ee20000001000 */
[----:B------:R-:W-:-:S07]  /*0300*/  FSEL R15, R17, 1, P1 ;  /* 0x3f800000110f7808 */ /* 0x000fce0000800000 */
[----:B------:R-:W5:Y:S01]  /*0310*/  MUFU.RCP R14, R14 ;  /* 0x0000000e000e7308 */ /* 0x000f620000001000 */
[----:B------:R-:W-:Y:S01]  /*0320*/  FSEL R17, R17, 1, P2 ;  /* 0x3f80000011117808 */ /* 0x000fe20001000000 */
[----:B------:R-:W-:Y:S01]  /*0330*/  @!P3 FMUL R15, R15, 16777216 ;  /* 0x4b8000000f0fb820 */ /* 0x000fe20000400000 */
[----:B----4-:R-:W-:-:S03]  /*0340*/  FADD R4, -R6, R4 ;  /* 0x0000000406047221 */ /* 0x010fc60000000100 */
[----:B------:R-:W-:Y:S01]  /*0350*/  @!P4 FMUL R17, R17, 16777216 ;  /* 0x4b8000001111c820 */ /* 0x000fe20000400000 */
[----:B------:R-:W-:Y:S01]  /*0360*/  FADD R5, -R7, R5 ;  /* 0x0000000507057221 */ /* 0x000fe20000000100 */
[----:B---3--:R-:W-:Y:S02]  /*0370*/  FMUL R15, R20, R15 ;  /* 0x0000000f140f7220 */ /* 0x008fe40000400000 */
[----:B-----5:R-:W-:Y:S02]  /*0380*/  FMUL R6, R14, R17 ;  /* 0x000000110e067220 */ /* 0x020fe40000400000 */
[----:B------:R-:W-:Y:S02]  /*0390*/  FMUL R15, R4, R15 ;  /* 0x0000000f040f7220 */ /* 0x000fe40000400000 */
[----:B------:R-:W-:Y:S02]  /*03a0*/  FMUL R6, R5, R6 ;  /* 0x0000000605067220 */ /* 0x000fe40000400000 */
[----:B--2---:R-:W-:Y:S01]  /*03b0*/  FFMA R8, R15, R10, R8 ;  /* 0x0000000a0f087223 */ /* 0x004fe20000000008 */
[----:B0-----:R-:W-:-:S04]  /*03c0*/  IMAD.WIDE R2, R0, 0x4, R2 ;  /* 0x0000000400027825 */ /* 0x001fc800078e0202 */
[----:B------:R-:W-:Y:S01]  /*03d0*/  FFMA R9, R6, R11, R9 ;  /* 0x0000000b06097223 */ /* 0x000fe20000000009 */
[----:B------:R-:W-:-:S04]  /*03e0*/  FSETP.GEU.AND P1, PT, R8, RZ, PT ;  /* 0x000000ff0800720b */ /* 0x000fc80003f2e000 */
[C---:B------:R-:W-:Y:S01]  /*03f0*/  FSETP.GEU.AND P2, PT, R9.reuse, RZ, PT ;  /* 0x000000ff0900720b */ /* 0x040fe20003f4e000 */
[----:B------:R0:W-:Y:S01]  /*0400*/  @!P0 STG.E.64 desc[UR4][R2.64], R8 ;  /* 0x0000000802008986 */ /* 0x0001e2000c101b04 */
[----:B-1----:R-:W-:Y:S01]  /*0410*/  IMAD.WIDE R12, R0, 0x4, R12 ;  /* 0x00000004000c7825 */ /* 0x002fe200078e020c */
[----:B------:R-:W-:Y:S02]  /*0420*/  FSEL R4, R8, RZ, P1 ;  /* 0x000000ff08047208 */ /* 0x000fe40000800000 */
[----:B------:R-:W-:Y:S01]  /*0430*/  FSEL R5, R9, RZ, P2 ;  /* 0x000000ff09057208 */ /* 0x000fe20001000000 */
[----:B0-----:R-:W-:Y:S07]  /*0440*/  @P0 EXIT ;  /* 0x000000000000094d */ /* 0x001fee0003800000 */
[----:B------:R-:W-:Y:S01]  /*0450*/  STG.E.64 desc[UR4][R12.64], R4 ;  /* 0x000000040c007986 */ /* 0x000fe2000c101b04 */
[----:B------:R-:W-:Y:S05]  /*0460*/  EXIT ;  /* 0x000000000000794d */ /* 0x000fea0003800000 */
.L_x_0:
[----:B------:R-:W-:-:S00]  /*0470*/  BRA `(.L_x_0) ;  /* 0xfffffffc00fc7947 */ /* 0x000fc0000383ffff */
[----:B------:R-:W-:-:S00]  /*0480*/  NOP ;  /* 0x0000000000007918 */ /* 0x000fc00000000000 */
[----:B------:R-:W-:-:S00]  /*0490*/  NOP ;  /* 0x0000000000007918 */ /* 0x000fc00000000000 */
[----:B------:R-:W-:-:S00]  /*04a0*/  NOP ;  /* 0x0000000000007918 */ /* 0x000fc00000000000 */
[----:B------:R-:W-:-:S00]  /*04b0*/  NOP ;  /* 0x0000000000007918 */ /* 0x000fc00000000000 */
[----:B------:R-:W-:-:S00]  /*04c0*/  NOP ;  /* 0x0000000000007918 */ /* 0x000fc00000000000 */
[----:B------:R-:W-:-:S00]  /*04d0*/  NOP ;  /* 0x0000000000007918 */ /* 0x000fc00000000000 */
[----:B------:R-:W-:-:S00]  /*04e0*/  NOP ;  /* 0x0000000000007918 */ /* 0x000fc00000000000 */
[----:B------:R-:W-:-:S00]  /*04f0*/  NOP ;  /* 0x0000000000007918 */ /* 0x000fc00000000000 */
.L_x_1:


//--------------------- .nv.global.init           --------------------------
	.section	.nv.global.init,"aw",@progbits
.nv.global.init:
	.type		_$_str,@object
	.size		_$_str,(_$_str_$_2 - _$_str)
_$_str:
        /*0000*/ 	.byte	0x5f, 0x5f, 0x43, 0x55, 0x44, 0x41, 0x5f, 0x46, 0x54, 0x5a, 0x00
	.type		_$_str_$_2,@object
	.size		_$_str_$_2,(.L_1 - _$_str_$_2)
_$_str_$_2:
        /*000b*/ 	.byte	0x5f, 0x5f, 0x43, 0x55, 0x44, 0x41, 0x5f, 0x50, 0x52, 0x45, 0x43, 0x5f, 0x53, 0x51, 0x52, 0x54
        /*001b*/ 	.byte	0x00
.L_1:


//--------------------- .nv.constant0.triton_poi_fused__native_batch_norm_legit_no_training_relu_44 --------------------------
	.section	.nv.constant0.triton_poi_fused__native_batch_norm_legit_no_training_relu_44,"a",@progbits
	.sectionflags	@""
	.align	4
.nv.constant0.triton_poi_fused__native_batch_norm_legit_no_training_relu_44:
	.zero		588
